//
// Generated by NVIDIA NVVM Compiler
//
// Compiler Build ID: CL-36424714
// Cuda compilation tools, release 13.0, V13.0.88
// Based on NVVM 20.0.0
//

.version 9.0
.target sm_100
.address_size 64

	// .globl	_Z20threshold_predicatedPKfPffi

.visible .entry _Z20threshold_predicatedPKfPffi(
	.param .u64 .ptr .align 1 _Z20threshold_predicatedPKfPffi_param_0,
	.param .u64 .ptr .align 1 _Z20threshold_predicatedPKfPffi_param_1,
	.param .f32 _Z20threshold_predicatedPKfPffi_param_2,
	.param .u32 _Z20threshold_predicatedPKfPffi_param_3
)
{
	.reg .pred 	%p<12>;
	.reg .b32 	%r<31>;
	.reg .b32 	%f<12>;
	.reg .b64 	%rd<18>;

	ld.param.u64 	%rd3, [_Z20threshold_predicatedPKfPffi_param_0];
	ld.param.u64 	%rd4, [_Z20threshold_predicatedPKfPffi_param_1];
	ld.param.f32 	%f1, [_Z20threshold_predicatedPKfPffi_param_2];
	ld.param.u32 	%r12, [_Z20threshold_predicatedPKfPffi_param_3];
	cvta.to.global.u64 	%rd1, %rd4;
	cvta.to.global.u64 	%rd2, %rd3;
	mov.u32 	%r13, %ctaid.x;
	mov.u32 	%r14, %ntid.x;
	mov.u32 	%r15, %tid.x;
	mad.lo.s32 	%r29, %r13, %r14, %r15;
	mov.u32 	%r16, %nctaid.x;
	mul.lo.s32 	%r2, %r14, %r16;
	setp.ge.s32 	%p1, %r29, %r12;
	@%p1 bra 	$L__BB0_7;
	add.s32 	%r17, %r29, %r2;
	max.s32 	%r18, %r12, %r17;
	setp.lt.s32 	%p2, %r17, %r12;
	selp.u32 	%r19, 1, 0, %p2;
	add.s32 	%r20, %r17, %r19;
	sub.s32 	%r21, %r18, %r20;
	div.u32 	%r22, %r21, %r2;
	add.s32 	%r3, %r22, %r19;
	and.b32  	%r23, %r3, 3;
	setp.eq.s32 	%p3, %r23, 3;
	@%p3 bra 	$L__BB0_4;
	add.s32 	%r24, %r3, 1;
	and.b32  	%r25, %r24, 3;
	neg.s32 	%r27, %r25;
$L__BB0_3:
	.pragma "nounroll";
	mul.wide.s32 	%rd5, %r29, 4;
	add.s64 	%rd6, %rd1, %rd5;
	add.s64 	%rd7, %rd2, %rd5;
	ld.global.nc.f32 	%f2, [%rd7];
	setp.gt.f32 	%p4, %f2, %f1;
	selp.f32 	%f3, %f2, 0f00000000, %p4;
	st.global.f32 	[%rd6], %f3;
	add.s32 	%r29, %r29, %r2;
	add.s32 	%r27, %r27, 1;
	setp.ne.s32 	%p5, %r27, 0;
	@%p5 bra 	$L__BB0_3;
$L__BB0_4:
	setp.lt.u32 	%p6, %r3, 3;
	@%p6 bra 	$L__BB0_7;
	mul.wide.s32 	%rd11, %r2, 4;
	shl.b32 	%r26, %r2, 2;
$L__BB0_6:
	mul.wide.s32 	%rd8, %r29, 4;
	add.s64 	%rd9, %rd2, %rd8;
	ld.global.nc.f32 	%f4, [%rd9];
	setp.gt.f32 	%p7, %f4, %f1;
	selp.f32 	%f5, %f4, 0f00000000, %p7;
	add.s64 	%rd10, %rd1, %rd8;
	st.global.f32 	[%rd10], %f5;
	add.s64 	%rd12, %rd9, %rd11;
	ld.global.nc.f32 	%f6, [%rd12];
	setp.gt.f32 	%p8, %f6, %f1;
	selp.f32 	%f7, %f6, 0f00000000, %p8;
	add.s64 	%rd13, %rd10, %rd11;
	st.global.f32 	[%rd13], %f7;
	add.s64 	%rd14, %rd12, %rd11;
	ld.global.nc.f32 	%f8, [%rd14];
	setp.gt.f32 	%p9, %f8, %f1;
	selp.f32 	%f9, %f8, 0f00000000, %p9;
	add.s64 	%rd15, %rd13, %rd11;
	st.global.f32 	[%rd15], %f9;
	add.s64 	%rd16, %rd14, %rd11;
	ld.global.nc.f32 	%f10, [%rd16];
	setp.gt.f32 	%p10, %f10, %f1;
	selp.f32 	%f11, %f10, 0f00000000, %p10;
	add.s64 	%rd17, %rd15, %rd11;
	st.global.f32 	[%rd17], %f11;
	add.s32 	%r29, %r26, %r29;
	setp.lt.s32 	%p11, %r29, %r12;
	@%p11 bra 	$L__BB0_6;
$L__BB0_7:
	ret;

}


// ===== COMPILED SASS (sm_100) =====

	.target	sm_100

	.elftype	@"ET_EXEC"


//--------------------- .note.nv.tkinfo           --------------------------
	.section	.note.nv.tkinfo,"",@"SHT_NOTE"
	.sectionflags	@"SHF_NOTE_NV_TKINFO"
	.tkinfo
        /*0018*/ 	.word	0x00000002
        /*0030*/ 	.string	""
        /*0030*/ 	.string	"ptxas"
        /*0030*/ 	.string	"Cuda compilation tools, release 13.0, V13.0.88"
        /*0030*/ 	.string	"Build cuda_13.0.r13.0/compiler.36424714_0"
        /*0030*/ 	.string	"-arch sm_100 -m 64 "



//--------------------- .note.nv.cuinfo           --------------------------
	.section	.note.nv.cuinfo,"",@"SHT_NOTE"
	.sectionflags	@"SHF_NOTE_NV_CUINFO"
        /*0018*/ 	.short	0x0002
        /*001a*/ 	.short	0x0064
        /*001c*/ 	.short	0x0082
	.zero		2


//--------------------- .nv.info                  --------------------------
	.section	.nv.info,"",@"SHT_CUDA_INFO"
	.align	4


	//----- nvinfo : EIATTR_REGCOUNT
	.align		4
        /*0000*/ 	.byte	0x04, 0x2f
        /*0002*/ 	.short	(.L_1 - .L_0)
	.align		4
.L_0:
        /*0004*/ 	.word	index@(_Z20threshold_predicatedPKfPffi)
        /*0008*/ 	.word	0x0000001a


	//----- nvinfo : EIATTR_FRAME_SIZE
	.align		4
.L_1:
        /*000c*/ 	.byte	0x04, 0x11
        /*000e*/ 	.short	(.L_3 - .L_2)
	.align		4
.L_2:
        /*0010*/ 	.word	index@(_Z20threshold_predicatedPKfPffi)
        /*0014*/ 	.word	0x00000000


	//----- nvinfo : EIATTR_MIN_STACK_SIZE
	.align		4
.L_3:
        /*0018*/ 	.byte	0x04, 0x12
        /*001a*/ 	.short	(.L_5 - .L_4)
	.align		4
.L_4:
        /*001c*/ 	.word	index@(_Z20threshold_predicatedPKfPffi)
        /*0020*/ 	.word	0x00000000
.L_5:


//--------------------- .nv.compat                --------------------------
	.section	.nv.compat,"",@"SHT_CUDA_COMPAT_INFO"
	.align	4
        /*0000*/ 	.byte	0x02, 0x09, 0x00, 0x00, 0x02, 0x02, 0x01, 0x00, 0x02, 0x05, 0x05, 0x00, 0x03, 0x07, 0x01, 0x01
        /*0010*/ 	.byte	0x02, 0x03, 0x00, 0x00, 0x02, 0x06, 0x01, 0x00, 0x04, 0x0b, 0x08, 0x00, 0x09, 0x00, 0x00, 0x00
        /*0020*/ 	.byte	0x00, 0x00, 0x00, 0x00


//--------------------- .nv.info._Z20threshold_predicatedPKfPffi --------------------------
	.section	.nv.info._Z20threshold_predicatedPKfPffi,"",@"SHT_CUDA_INFO"
	.sectionflags	@""
	.align	4


	//----- nvinfo : EIATTR_CUDA_API_VERSION
	.align		4
        /*0000*/ 	.byte	0x04, 0x37
        /*0002*/ 	.short	(.L_7 - .L_6)
.L_6:
        /*0004*/ 	.word	0x00000082


	//----- nvinfo : EIATTR_KPARAM_INFO
	.align		4
.L_7:
        /*0008*/ 	.byte	0x04, 0x17
        /*000a*/ 	.short	(.L_9 - .L_8)
.L_8:
        /*000c*/ 	.word	0x00000000
        /*0010*/ 	.short	0x0003
        /*0012*/ 	.short	0x0014
        /*0014*/ 	.byte	0x00, 0xf0, 0x11, 0x00


	//----- nvinfo : EIATTR_KPARAM_INFO
	.align		4
.L_9:
        /*0018*/ 	.byte	0x04, 0x17
        /*001a*/ 	.short	(.L_11 - .L_10)
.L_10:
        /*001c*/ 	.word	0x00000000
        /*0020*/ 	.short	0x0002
        /*0022*/ 	.short	0x0010
        /*0024*/ 	.byte	0x00, 0xf0, 0x11, 0x00


	//----- nvinfo : EIATTR_KPARAM_INFO
	.align		4
.L_11:
        /*0028*/ 	.byte	0x04, 0x17
        /*002a*/ 	.short	(.L_13 - .L_12)
.L_12:
        /*002c*/ 	.word	0x00000000
        /*0030*/ 	.short	0x0001
        /*0032*/ 	.short	0x0008
        /*0034*/ 	.byte	0x00, 0xf5, 0x21, 0x00


	//----- nvinfo : EIATTR_KPARAM_INFO
	.align		4
.L_13:
        /*0038*/ 	.byte	0x04, 0x17
        /*003a*/ 	.short	(.L_15 - .L_14)
.L_14:
        /*003c*/ 	.word	0x00000000
        /*0040*/ 	.short	0x0000
        /*0042*/ 	.short	0x0000
        /*0044*/ 	.byte	0x00, 0xf5, 0x21, 0x00


	//----- nvinfo : EIATTR_SPARSE_MMA_MASK
	.align		4
.L_15:
        /*0048*/ 	.byte	0x03, 0x50
        /*004a*/ 	.short	0x0000


	//----- nvinfo : EIATTR_MAXREG_COUNT
	.align		4
        /*004c*/ 	.byte	0x03, 0x1b
        /*004e*/ 	.short	0x00ff


	//----- nvinfo : EIATTR_MERCURY_ISA_VERSION
	.align		4
        /*0050*/ 	.byte	0x03, 0x5f
        /*0052*/ 	.short	0x0101


	//----- nvinfo : EIATTR_VRC_CTA_INIT_COUNT
	.align		4
        /*0054*/ 	.byte	0x02, 0x4a
	.zero		1
	.zero		1


	//----- nvinfo : EIATTR_EXIT_INSTR_OFFSETS
	.align		4
        /*0058*/ 	.byte	0x04, 0x1c
        /*005a*/ 	.short	(.L_17 - .L_16)


	//   ....[0]....
.L_16:
        /*005c*/ 	.word	0x00000090


	//   ....[1]....
        /*0060*/ 	.word	0x000003c0


	//   ....[2]....
        /*0064*/ 	.word	0x00000580


	//----- nvinfo : EIATTR_CRS_STACK_SIZE
	.align		4
.L_17:
        /*0068*/ 	.byte	0x04, 0x1e
        /*006a*/ 	.short	(.L_19 - .L_18)
.L_18:
        /*006c*/ 	.word	0x00000000


	//----- nvinfo : EIATTR_CBANK_PARAM_SIZE
	.align		4
.L_19:
        /*0070*/ 	.byte	0x03, 0x19
        /*0072*/ 	.short	0x0018


	//----- nvinfo : EIATTR_PARAM_CBANK
	.align		4
        /*0074*/ 	.byte	0x04, 0x0a
        /*0076*/ 	.short	(.L_21 - .L_20)
	.align		4
.L_20:
        /*0078*/ 	.word	index@(.nv.constant0._Z20threshold_predicatedPKfPffi)
        /*007c*/ 	.short	0x0380
        /*007e*/ 	.short	0x0018


	//----- nvinfo : EIATTR_SW_WAR
	.align		4
.L_21:
        /*0080*/ 	.byte	0x04, 0x36
        /*0082*/ 	.short	(.L_23 - .L_22)
.L_22:
        /*0084*/ 	.word	0x00000008
.L_23:


//--------------------- .nv.callgraph             --------------------------
	.section	.nv.callgraph,"",@"SHT_CUDA_CALLGRAPH"
	.align	4
	.sectionentsize	8
	.align		4
        /*0000*/ 	.word	0x00000000
	.align		4
        /*0004*/ 	.word	0xffffffff
	.align		4
        /*0008*/ 	.word	0x00000000
	.align		4
        /*000c*/ 	.word	0xfffffffe
	.align		4
        /*0010*/ 	.word	0x00000000
	.align		4
        /*0014*/ 	.word	0xfffffffd
	.align		4
        /*0018*/ 	.word	0x00000000
	.align		4
        /*001c*/ 	.word	0xfffffffc


//--------------------- .text._Z20threshold_predicatedPKfPffi --------------------------
	.section	.text._Z20threshold_predicatedPKfPffi,"ax",@progbits
	.align	128
        .global         _Z20threshold_predicatedPKfPffi
        .type           _Z20threshold_predicatedPKfPffi,@function
        .size           _Z20threshold_predicatedPKfPffi,(.L_x_5 - _Z20threshold_predicatedPKfPffi)
        .other          _Z20threshold_predicatedPKfPffi,@"STO_CUDA_ENTRY STV_DEFAULT"
_Z20threshold_predicatedPKfPffi:
.text._Z20threshold_predicatedPKfPffi:
[----:B------:R-:W-:Y:S01]  /*0000*/  LDC R1, c[0x0][0x37c] ;  /* 0x0000df00ff017b82 */ /* 0x000fe20000000800 */
[----:B------:R-:W0:Y:S07]  /*0010*/  S2R R7, SR_TID.X ;  /* 0x0000000000077919 */ /* 0x000e2e0000002100 */
[----:B------:R-:W0:Y:S01]  /*0020*/  S2UR UR4, SR_CTAID.X ;  /* 0x00000000000479c3 */ /* 0x000e220000002500 */
[----:B------:R-:W1:Y:S07]  /*0030*/  LDCU UR6, c[0x0][0x394] ;  /* 0x00007280ff0677ac */ /* 0x000e6e0008000800 */
[----:B------:R-:W0:Y:S01]  /*0040*/  LDC R0, c[0x0][0x360] ;  /* 0x0000d800ff007b82 */ /* 0x000e220000000800 */
[----:B------:R-:W2:Y:S01]  /*0050*/  LDCU UR5, c[0x0][0x370] ;  /* 0x00006e00ff0577ac */ /* 0x000ea20008000800 */
[----:B0-----:R-:W-:-:S02]  /*0060*/  IMAD R7, R0, UR4, R7 ;  /* 0x0000000400077c24 */ /* 0x001fc4000f8e0207 */
[----:B--2---:R-:W-:-:S03]  /*0070*/  IMAD R0, R0, UR5, RZ ;  /* 0x0000000500007c24 */ /* 0x004fc6000f8e02ff */
[----:B-1----:R-:W-:-:S13]  /*0080*/  ISETP.GE.AND P0, PT, R7, UR6, PT ;  /* 0x0000000607007c0c */ /* 0x002fda000bf06270 */
[----:B------:R-:W-:Y:S05]  /*0090*/  @P0 EXIT ;  /* 0x000000000000094d */ /* 0x000fea0003800000 */
[----:B------:R-:W0:Y:S01]  /*00a0*/  I2F.U32.RP R8, R0 ;  /* 0x0000000000087306 */ /* 0x000e220000209000 */
[C---:B------:R-:W-:Y:S01]  /*00b0*/  IMAD.IADD R4, R0.reuse, 0x1, R7 ;  /* 0x0000000100047824 */ /* 0x040fe200078e0207 */
[----:B------:R-:W-:Y:S01]  /*00c0*/  ISETP.NE.U32.AND P2, PT, R0, RZ, PT ;  /* 0x000000ff0000720c */ /* 0x000fe20003f45070 */
[----:B------:R-:W-:Y:S01]  /*00d0*/  IMAD.MOV R9, RZ, RZ, -R0 ;  /* 0x000000ffff097224 */ /* 0x000fe200078e0a00 */
[----:B------:R-:W1:Y:S01]  /*00e0*/  LDCU UR8, c[0x0][0x390] ;  /* 0x00007200ff0877ac */ /* 0x000e620008000800 */
[----:B------:R-:W-:Y:S01]  /*00f0*/  BSSY.RECONVERGENT B0, `(.L_x_0) ;  /* 0x000002c000007945 */ /* 0x000fe20003800200 */
[C---:B------:R-:W-:Y:S02]  /*0100*/  ISETP.GE.AND P0, PT, R4.reuse, UR6, PT ;  /* 0x0000000604007c0c */ /* 0x040fe4000bf06270 */
[----:B------:R-:W-:Y:S01]  /*0110*/  VIMNMX R5, PT, PT, R4, UR6, !PT ;  /* 0x0000000604057c48 */ /* 0x000fe2000ffe0100 */
[----:B------:R-:W2:Y:S01]  /*0120*/  LDCU.64 UR4, c[0x0][0x358] ;  /* 0x00006b00ff0477ac */ /* 0x000ea20008000a00 */
[----:B------:R-:W-:Y:S01]  /*0130*/  SEL R6, RZ, 0x1, P0 ;  /* 0x00000001ff067807 */ /* 0x000fe20000000000 */
[----:B------:R-:W3:Y:S03]  /*0140*/  LDCU UR7, c[0x0][0x390] ;  /* 0x00007200ff0777ac */ /* 0x000ee60008000800 */
[----:B------:R-:W-:Y:S01]  /*0150*/  IADD3 R5, PT, PT, R5, -R4, -R6 ;  /* 0x8000000405057210 */ /* 0x000fe20007ffe806 */
[----:B0-----:R-:W0:Y:S02]  /*0160*/  MUFU.RCP R8, R8 ;  /* 0x0000000800087308 */ /* 0x001e240000001000 */
[----:B0-----:R-:W-:-:S06]  /*0170*/  VIADD R2, R8, 0xffffffe ;  /* 0x0ffffffe08027836 */ /* 0x001fcc0000000000 */
[----:B------:R0:W4:Y:S02]  /*0180*/  F2I.FTZ.U32.TRUNC.NTZ R3, R2 ;  /* 0x0000000200037305 */ /* 0x000124000021f000 */
[----:B0-----:R-:W-:Y:S02]  /*0190*/  HFMA2 R2, -RZ, RZ, 0, 0 ;  /* 0x00000000ff027431 */ /* 0x001fe400000001ff */
[----:B----4-:R-:W-:-:S04]  /*01a0*/  IMAD R9, R9, R3, RZ ;  /* 0x0000000309097224 */ /* 0x010fc800078e02ff */
[----:B------:R-:W-:-:S06]  /*01b0*/  IMAD.HI.U32 R8, R3, R9, R2 ;  /* 0x0000000903087227 */ /* 0x000fcc00078e0002 */
[----:B------:R-:W-:-:S04]  /*01c0*/  IMAD.HI.U32 R9, R8, R5, RZ ;  /* 0x0000000508097227 */ /* 0x000fc800078e00ff */
[----:B------:R-:W-:-:S04]  /*01d0*/  IMAD.MOV R2, RZ, RZ, -R9 ;  /* 0x000000ffff027224 */ /* 0x000fc800078e0a09 */
[----:B------:R-:W-:Y:S02]  /*01e0*/  IMAD R5, R0, R2, R5 ;  /* 0x0000000200057224 */ /* 0x000fe400078e0205 */
[----:B------:R-:W0:Y:S03]  /*01f0*/  LDC.64 R2, c[0x0][0x388] ;  /* 0x0000e200ff027b82 */ /* 0x000e260000000a00 */
[----:B------:R-:W-:-:S13]  /*0200*/  ISETP.GE.U32.AND P0, PT, R5, R0, PT ;  /* 0x000000000500720c */ /* 0x000fda0003f06070 */
[----:B------:R-:W-:Y:S01]  /*0210*/  @P0 IMAD.IADD R5, R5, 0x1, -R0 ;  /* 0x0000000105050824 */ /* 0x000fe200078e0a00 */
[----:B------:R-:W-:-:S04]  /*0220*/  @P0 IADD3 R9, PT, PT, R9, 0x1, RZ ;  /* 0x0000000109090810 */ /* 0x000fc80007ffe0ff */
[-C--:B------:R-:W-:Y:S02]  /*0230*/  ISETP.GE.U32.AND P1, PT, R5, R0.reuse, PT ;  /* 0x000000000500720c */ /* 0x080fe40003f26070 */
[----:B------:R-:W4:Y:S11]  /*0240*/  LDC.64 R4, c[0x0][0x380] ;  /* 0x0000e000ff047b82 */ /* 0x000f360000000a00 */
[----:B------:R-:W-:Y:S01]  /*0250*/  @P1 VIADD R9, R9, 0x1 ;  /* 0x0000000109091836 */ /* 0x000fe20000000000 */
[----:B------:R-:W-:-:S05]  /*0260*/  @!P2 LOP3.LUT R9, RZ, R0, RZ, 0x33, !PT ;  /* 0x00000000ff09a212 */ /* 0x000fca00078e33ff */
[----:B------:R-:W-:-:S05]  /*0270*/  IMAD.IADD R6, R6, 0x1, R9 ;  /* 0x0000000106067824 */ /* 0x000fca00078e0209 */
[C---:B------:R-:W-:Y:S02]  /*0280*/  LOP3.LUT R8, R6.reuse, 0x3, RZ, 0xc0, !PT ;  /* 0x0000000306087812 */ /* 0x040fe400078ec0ff */
[----:B------:R-:W-:Y:S02]  /*0290*/  ISETP.GE.U32.AND P1, PT, R6, 0x3, PT ;  /* 0x000000030600780c */ /* 0x000fe40003f26070 */
[----:B------:R-:W-:-:S13]  /*02a0*/  ISETP.NE.AND P0, PT, R8, 0x3, PT ;  /* 0x000000030800780c */ /* 0x000fda0003f05270 */
[----:B0123--:R-:W-:Y:S05]  /*02b0*/  @!P0 BRA `(.L_x_1) ;  /* 0x00000000003c8947 */ /* 0x00ffea0003800000 */
[----:B------:R-:W0:Y:S01]  /*02c0*/  LDC.64 R14, c[0x0][0x380] ;  /* 0x0000e000ff0e7b82 */ /* 0x000e220000000a00 */
[----:B------:R-:W-:-:S04]  /*02d0*/  IADD3 R6, PT, PT, R6, 0x1, RZ ;  /* 0x0000000106067810 */ /* 0x000fc80007ffe0ff */
[----:B------:R-:W-:-:S03]  /*02e0*/  LOP3.LUT R6, R6, 0x3, RZ, 0xc0, !PT ;  /* 0x0000000306067812 */ /* 0x000fc600078ec0ff */
[----:B------:R-:W1:Y:S02]  /*02f0*/  LDC.64 R12, c[0x0][0x388] ;  /* 0x0000e200ff0c7b82 */ /* 0x000e640000000a00 */
[----:B------:R-:W-:-:S07]  /*0300*/  IMAD.MOV R6, RZ, RZ, -R6 ;  /* 0x000000ffff067224 */ /* 0x000fce00078e0a06 */
.L_x_2:
[----:B0-----:R-:W-:-:S06]  /*0310*/  IMAD.WIDE R10, R7, 0x4, R14 ;  /* 0x00000004070a7825 */ /* 0x001fcc00078e020e */
[----:B--2---:R-:W2:Y:S01]  /*0320*/  LDG.E.CONSTANT R10, desc[UR4][R10.64] ;  /* 0x000000040a0a7981 */ /* 0x004ea2000c1e9900 */
[----:B-1----:R-:W-:Y:S01]  /*0330*/  IMAD.WIDE R8, R7, 0x4, R12 ;  /* 0x0000000407087825 */ /* 0x002fe200078e020c */
[----:B------:R-:W-:-:S03]  /*0340*/  IADD3 R7, PT, PT, R0, R7, RZ ;  /* 0x0000000700077210 */ /* 0x000fc60007ffe0ff */
[----:B------:R-:W-:Y:S01]  /*0350*/  VIADD R6, R6, 0x1 ;  /* 0x0000000106067836 */ /* 0x000fe20000000000 */
[----:B--2---:R-:W-:-:S04]  /*0360*/  FSETP.GT.AND P0, PT, R10, UR7, PT ;  /* 0x000000070a007c0b */ /* 0x004fc8000bf04000 */
[----:B------:R-:W-:Y:S02]  /*0370*/  FSEL R17, R10, RZ, P0 ;  /* 0x000000ff0a117208 */ /* 0x000fe40000000000 */
[----:B------:R-:W-:-:S03]  /*0380*/  ISETP.NE.AND P0, PT, R6, RZ, PT ;  /* 0x000000ff0600720c */ /* 0x000fc60003f05270 */
[----:B------:R2:W-:Y:S10]  /*0390*/  STG.E desc[UR4][R8.64], R17 ;  /* 0x0000001108007986 */ /* 0x0005f4000c101904 */
[----:B------:R-:W-:Y:S05]  /*03a0*/  @P0 BRA `(.L_x_2) ;  /* 0xfffffffc00d80947 */ /* 0x000fea000383ffff */
.L_x_1:
[----:B------:R-:W-:Y:S05]  /*03b0*/  BSYNC.RECONVERGENT B0 ;  /* 0x0000000000007941 */ /* 0x000fea0003800200 */
.L_x_0:
[----:B------:R-:W-:Y:S05]  /*03c0*/  @!P1 EXIT ;  /* 0x000000000000994d */ /* 0x000fea0003800000 */
.L_x_3:
[----:B----4-:R-:W-:-:S04]  /*03d0*/  IMAD.WIDE R22, R7, 0x4, R4 ;  /* 0x0000000407167825 */ /* 0x010fc800078e0204 */
[C---:B--2---:R-:W-:Y:S02]  /*03e0*/  IMAD.WIDE R16, R0.reuse, 0x4, R22 ;  /* 0x0000000400107825 */ /* 0x044fe400078e0216 */
[----:B------:R-:W2:Y:S02]  /*03f0*/  LDG.E.CONSTANT R22, desc[UR4][R22.64] ;  /* 0x0000000416167981 */ /* 0x000ea4000c1e9900 */
[C---:B------:R-:W-:Y:S02]  /*0400*/  IMAD.WIDE R18, R0.reuse, 0x4, R16 ;  /* 0x0000000400127825 */ /* 0x040fe400078e0210 */
[----:B------:R-:W3:Y:S02]  /*0410*/  LDG.E.CONSTANT R16, desc[UR4][R16.64] ;  /* 0x0000000410107981 */ /* 0x000ee4000c1e9900 */
[----:B------:R-:W-:Y:S02]  /*0420*/  IMAD.WIDE R20, R0, 0x4, R18 ;  /* 0x0000000400147825 */ /* 0x000fe400078e0212 */
[----:B------:R-:W4:Y:S04]  /*0430*/  LDG.E.CONSTANT R18, desc[UR4][R18.64] ;  /* 0x0000000412127981 */ /* 0x000f28000c1e9900 */
[----:B------:R-:W5:Y:S01]  /*0440*/  LDG.E.CONSTANT R20, desc[UR4][R20.64] ;  /* 0x0000000414147981 */ /* 0x000f62000c1e9900 */
[----:B------:R-:W-:-:S04]  /*0450*/  IMAD.WIDE R8, R7, 0x4, R2 ;  /* 0x0000000407087825 */ /* 0x000fc800078e0202 */
[----:B------:R-:W-:-:S04]  /*0460*/  IMAD.WIDE R10, R0, 0x4, R8 ;  /* 0x00000004000a7825 */ /* 0x000fc800078e0208 */
[----:B------:R-:W-:-:S04]  /*0470*/  IMAD.WIDE R12, R0, 0x4, R10 ;  /* 0x00000004000c7825 */ /* 0x000fc800078e020a */
[----:B------:R-:W-:-:S04]  /*0480*/  IMAD.WIDE R14, R0, 0x4, R12 ;  /* 0x00000004000e7825 */ /* 0x000fc800078e020c */
[----:B------:R-:W-:Y:S01]  /*0490*/  IMAD R7, R0, 0x4, R7 ;  /* 0x0000000400077824 */ /* 0x000fe200078e0207 */
[----:B--2---:R-:W-:Y:S02]  /*04a0*/  FSETP.GT.AND P3, PT, R22, UR8, PT ;  /* 0x0000000816007c0b */ /* 0x004fe4000bf64000 */
[----:B---3--:R-:W-:Y:S02]  /*04b0*/  FSETP.GT.AND P0, PT, R16, UR8, PT ;  /* 0x0000000810007c0b */ /* 0x008fe4000bf04000 */
[----:B------:R-:W-:Y:S02]  /*04c0*/  FSEL R23, R22, RZ, P3 ;  /* 0x000000ff16177208 */ /* 0x000fe40001800000 */
[----:B----4-:R-:W-:Y:S02]  /*04d0*/  FSETP.GT.AND P1, PT, R18, UR8, PT ;  /* 0x0000000812007c0b */ /* 0x010fe4000bf24000 */
[----:B------:R-:W-:Y:S02]  /*04e0*/  FSEL R17, R16, RZ, P0 ;  /* 0x000000ff10117208 */ /* 0x000fe40000000000 */
[----:B-----5:R-:W-:-:S02]  /*04f0*/  FSETP.GT.AND P2, PT, R20, UR8, PT ;  /* 0x0000000814007c0b */ /* 0x020fc4000bf44000 */
[----:B------:R-:W-:Y:S02]  /*0500*/  FSEL R19, R18, RZ, P1 ;  /* 0x000000ff12137208 */ /* 0x000fe40000800000 */
[----:B------:R-:W-:Y:S01]  /*0510*/  FSEL R21, R20, RZ, P2 ;  /* 0x000000ff14157208 */ /* 0x000fe20001000000 */
[----:B------:R0:W-:Y:S04]  /*0520*/  STG.E desc[UR4][R8.64], R23 ;  /* 0x0000001708007986 */ /* 0x0001e8000c101904 */
[----:B------:R0:W-:Y:S04]  /*0530*/  STG.E desc[UR4][R10.64], R17 ;  /* 0x000000110a007986 */ /* 0x0001e8000c101904 */
[----:B------:R0:W-:Y:S04]  /*0540*/  STG.E desc[UR4][R12.64], R19 ;  /* 0x000000130c007986 */ /* 0x0001e8000c101904 */
[----:B------:R0:W-:Y:S01]  /*0550*/  STG.E desc[UR4][R14.64], R21 ;  /* 0x000000150e007986 */ /* 0x0001e2000c101904 */
[----:B------:R-:W-:-:S13]  /*0560*/  ISETP.GE.AND P0, PT, R7, UR6, PT ;  /* 0x0000000607007c0c */ /* 0x000fda000bf06270 */
[----:B0-----:R-:W-:Y:S05]  /*0570*/  @!P0 BRA `(.L_x_3) ;  /* 0xfffffffc00948947 */ /* 0x001fea000383ffff */
[----:B------:R-:W-:Y:S05]  /*0580*/  EXIT ;  /* 0x000000000000794d */ /* 0x000fea0003800000 */
.L_x_4:
[----:B------:R-:W-:-:S00]  /*0590*/  BRA `(.L_x_4) ;  /* 0xfffffffc00fc7947 */ /* 0x000fc0000383ffff */
[----:B------:R-:W-:-:S00]  /*05a0*/  NOP ;  /* 0x0000000000007918 */ /* 0x000fc00000000000 */
        /* <DEDUP_REMOVED lines=13> */
.L_x_5:


//--------------------- .nv.shared.reserved.0     --------------------------
	.section	.nv.shared.reserved.0,"aw",@nobits
	.weak		__nv_reservedSMEM_offset_0_alias
	.size		__nv_reservedSMEM_offset_0_alias, 0, 64
	.other		__nv_reservedSMEM_offset_0_alias,@"STO_CUDA_RESERVED_SHARED STV_DEFAULT"
__nv_reservedSMEM_offset_0_alias:
	.zero		0
	.zero		64


//--------------------- .nv.constant0._Z20threshold_predicatedPKfPffi --------------------------
	.section	.nv.constant0._Z20threshold_predicatedPKfPffi,"a",@progbits
	.sectionflags	@""
	.align	4
.nv.constant0._Z20threshold_predicatedPKfPffi:
	.zero		920


//--------------------- SYMBOLS --------------------------

	.type		.nv.reservedSmem.offset0,@object
	.size		.nv.reservedSmem.offset0,0x4
